//
// Generated by NVIDIA NVVM Compiler
//
// Compiler Build ID: CL-36424714
// Cuda compilation tools, release 13.0, V13.0.88
// Based on NVVM 20.0.0
//

.version 9.0
.target sm_100
.address_size 64

	// .globl	_Z3fftPfS_
.extern .func  (.param .b32 func_retval0) vprintf
(
	.param .b64 vprintf_param_0,
	.param .b64 vprintf_param_1
)
;
// _ZZ3fftPfS_E1S has been demoted
.global .align 1 .b8 $str[41] = {91, 84, 104, 114, 101, 97, 100, 32, 37, 100, 32, 86, 97, 108, 117, 101, 32, 37, 100, 93, 9, 82, 101, 97, 108, 58, 32, 37, 102, 9, 9, 73, 109, 97, 103, 58, 32, 37, 102, 10};

.visible .entry _Z3fftPfS_(
	.param .u64 .ptr .align 1 _Z3fftPfS__param_0,
	.param .u64 .ptr .align 1 _Z3fftPfS__param_1
)
{
	.local .align 8 .b8 	__local_depot0[48];
	.reg .b64 	%SP;
	.reg .b64 	%SPL;
	.reg .pred 	%p<2>;
	.reg .b32 	%r<51>;
	.reg .b32 	%f<61>;
	.reg .b64 	%rd<11>;
	.reg .b64 	%fd<33>;
	// demoted variable
	.shared .align 4 .b8 _ZZ3fftPfS_E1S[512];
	mov.u64 	%SPL, __local_depot0;
	cvta.local.u64 	%SP, %SPL;
	ld.param.u64 	%rd1, [_Z3fftPfS__param_0];
	add.u64 	%rd2, %SP, 24;
	add.u64 	%rd3, %SPL, 24;
	mov.u32 	%r1, %tid.x;
	shl.b32 	%r2, %r1, 4;
	cvta.to.global.u64 	%rd4, %rd1;
	mul.wide.u32 	%rd5, %r2, 4;
	add.s64 	%rd6, %rd4, %rd5;
	ld.global.f32 	%f1, [%rd6];
	shl.b32 	%r3, %r1, 6;
	mov.u32 	%r4, _ZZ3fftPfS_E1S;
	add.s32 	%r5, %r4, %r3;
	st.shared.f32 	[%r5], %f1;
	ld.global.f32 	%f2, [%rd6+4];
	st.shared.f32 	[%r5+4], %f2;
	ld.global.f32 	%f3, [%rd6+8];
	st.shared.f32 	[%r5+8], %f3;
	ld.global.f32 	%f4, [%rd6+12];
	st.shared.f32 	[%r5+12], %f4;
	ld.global.f32 	%f5, [%rd6+16];
	st.shared.f32 	[%r5+16], %f5;
	ld.global.f32 	%f6, [%rd6+20];
	st.shared.f32 	[%r5+20], %f6;
	ld.global.f32 	%f7, [%rd6+24];
	st.shared.f32 	[%r5+24], %f7;
	ld.global.f32 	%f8, [%rd6+28];
	st.shared.f32 	[%r5+28], %f8;
	ld.global.f32 	%f9, [%rd6+32];
	st.shared.f32 	[%r5+32], %f9;
	ld.global.f32 	%f10, [%rd6+36];
	st.shared.f32 	[%r5+36], %f10;
	ld.global.f32 	%f11, [%rd6+40];
	st.shared.f32 	[%r5+40], %f11;
	ld.global.f32 	%f12, [%rd6+44];
	st.shared.f32 	[%r5+44], %f12;
	ld.global.f32 	%f13, [%rd6+48];
	st.shared.f32 	[%r5+48], %f13;
	ld.global.f32 	%f14, [%rd6+52];
	st.shared.f32 	[%r5+52], %f14;
	ld.global.f32 	%f15, [%rd6+56];
	st.shared.f32 	[%r5+56], %f15;
	ld.global.f32 	%f16, [%rd6+60];
	st.shared.f32 	[%r5+60], %f16;
	cvt.f64.f32 	%fd1, %f1;
	cvt.f64.f32 	%fd2, %f2;
	mov.b32 	%r6, 0;
	st.local.v2.u32 	[%rd3], {%r1, %r6};
	st.local.f64 	[%rd3+8], %fd1;
	st.local.f64 	[%rd3+16], %fd2;
	mov.u64 	%rd7, $str;
	cvta.global.u64 	%rd8, %rd7;
	{ // callseq 0, 0
	.param .b64 param0;
	st.param.b64 	[param0], %rd8;
	.param .b64 param1;
	st.param.b64 	[param1], %rd2;
	.param .b32 retval0;
	call.uni (retval0), 
	vprintf, 
	(
	param0, 
	param1
	);
	ld.param.b32 	%r7, [retval0];
	} // callseq 0
	ld.shared.f32 	%f17, [%r5+8];
	cvt.f64.f32 	%fd3, %f17;
	ld.shared.f32 	%f18, [%r5+12];
	cvt.f64.f32 	%fd4, %f18;
	mov.b32 	%r9, 1;
	st.local.v2.u32 	[%rd3], {%r1, %r9};
	st.local.f64 	[%rd3+8], %fd3;
	st.local.f64 	[%rd3+16], %fd4;
	{ // callseq 1, 0
	.param .b64 param0;
	st.param.b64 	[param0], %rd8;
	.param .b64 param1;
	st.param.b64 	[param1], %rd2;
	.param .b32 retval0;
	call.uni (retval0), 
	vprintf, 
	(
	param0, 
	param1
	);
	ld.param.b32 	%r10, [retval0];
	} // callseq 1
	ld.shared.f32 	%f19, [%r5+16];
	cvt.f64.f32 	%fd5, %f19;
	ld.shared.f32 	%f20, [%r5+20];
	cvt.f64.f32 	%fd6, %f20;
	mov.b32 	%r12, 2;
	st.local.v2.u32 	[%rd3], {%r1, %r12};
	st.local.f64 	[%rd3+8], %fd5;
	st.local.f64 	[%rd3+16], %fd6;
	{ // callseq 2, 0
	.param .b64 param0;
	st.param.b64 	[param0], %rd8;
	.param .b64 param1;
	st.param.b64 	[param1], %rd2;
	.param .b32 retval0;
	call.uni (retval0), 
	vprintf, 
	(
	param0, 
	param1
	);
	ld.param.b32 	%r13, [retval0];
	} // callseq 2
	ld.shared.f32 	%f21, [%r5+24];
	cvt.f64.f32 	%fd7, %f21;
	ld.shared.f32 	%f22, [%r5+28];
	cvt.f64.f32 	%fd8, %f22;
	mov.b32 	%r15, 3;
	st.local.v2.u32 	[%rd3], {%r1, %r15};
	st.local.f64 	[%rd3+8], %fd7;
	st.local.f64 	[%rd3+16], %fd8;
	{ // callseq 3, 0
	.param .b64 param0;
	st.param.b64 	[param0], %rd8;
	.param .b64 param1;
	st.param.b64 	[param1], %rd2;
	.param .b32 retval0;
	call.uni (retval0), 
	vprintf, 
	(
	param0, 
	param1
	);
	ld.param.b32 	%r16, [retval0];
	} // callseq 3
	ld.shared.f32 	%f23, [%r5+32];
	cvt.f64.f32 	%fd9, %f23;
	ld.shared.f32 	%f24, [%r5+36];
	cvt.f64.f32 	%fd10, %f24;
	mov.b32 	%r18, 4;
	st.local.v2.u32 	[%rd3], {%r1, %r18};
	st.local.f64 	[%rd3+8], %fd9;
	st.local.f64 	[%rd3+16], %fd10;
	{ // callseq 4, 0
	.param .b64 param0;
	st.param.b64 	[param0], %rd8;
	.param .b64 param1;
	st.param.b64 	[param1], %rd2;
	.param .b32 retval0;
	call.uni (retval0), 
	vprintf, 
	(
	param0, 
	param1
	);
	ld.param.b32 	%r19, [retval0];
	} // callseq 4
	ld.shared.f32 	%f25, [%r5+40];
	cvt.f64.f32 	%fd11, %f25;
	ld.shared.f32 	%f26, [%r5+44];
	cvt.f64.f32 	%fd12, %f26;
	mov.b32 	%r21, 5;
	st.local.v2.u32 	[%rd3], {%r1, %r21};
	st.local.f64 	[%rd3+8], %fd11;
	st.local.f64 	[%rd3+16], %fd12;
	{ // callseq 5, 0
	.param .b64 param0;
	st.param.b64 	[param0], %rd8;
	.param .b64 param1;
	st.param.b64 	[param1], %rd2;
	.param .b32 retval0;
	call.uni (retval0), 
	vprintf, 
	(
	param0, 
	param1
	);
	ld.param.b32 	%r22, [retval0];
	} // callseq 5
	ld.shared.f32 	%f27, [%r5+48];
	cvt.f64.f32 	%fd13, %f27;
	ld.shared.f32 	%f28, [%r5+52];
	cvt.f64.f32 	%fd14, %f28;
	mov.b32 	%r24, 6;
	st.local.v2.u32 	[%rd3], {%r1, %r24};
	st.local.f64 	[%rd3+8], %fd13;
	st.local.f64 	[%rd3+16], %fd14;
	{ // callseq 6, 0
	.param .b64 param0;
	st.param.b64 	[param0], %rd8;
	.param .b64 param1;
	st.param.b64 	[param1], %rd2;
	.param .b32 retval0;
	call.uni (retval0), 
	vprintf, 
	(
	param0, 
	param1
	);
	ld.param.b32 	%r25, [retval0];
	} // callseq 6
	ld.shared.f32 	%f29, [%r5+56];
	cvt.f64.f32 	%fd15, %f29;
	ld.shared.f32 	%f30, [%r5+60];
	cvt.f64.f32 	%fd16, %f30;
	mov.b32 	%r27, 7;
	st.local.v2.u32 	[%rd3], {%r1, %r27};
	st.local.f64 	[%rd3+8], %fd15;
	st.local.f64 	[%rd3+16], %fd16;
	{ // callseq 7, 0
	.param .b64 param0;
	st.param.b64 	[param0], %rd8;
	.param .b64 param1;
	st.param.b64 	[param1], %rd2;
	.param .b32 retval0;
	call.uni (retval0), 
	vprintf, 
	(
	param0, 
	param1
	);
	ld.param.b32 	%r28, [retval0];
	} // callseq 7
	and.b32  	%r30, %r1, 4;
	setp.eq.s32 	%p1, %r30, 0;
	selp.b32 	%r31, 4, 67108860, %p1;
	add.s32 	%r32, %r31, %r1;
	shl.b32 	%r33, %r32, 6;
	add.s32 	%r34, %r4, %r33;
	ld.shared.f32 	%f31, [%r34];
	st.shared.f32 	[%r5], %f31;
	ld.shared.f32 	%f32, [%r34+4];
	st.shared.f32 	[%r5+4], %f32;
	ld.shared.f32 	%f33, [%r34+8];
	st.shared.f32 	[%r5+8], %f33;
	ld.shared.f32 	%f34, [%r34+12];
	st.shared.f32 	[%r5+12], %f34;
	ld.shared.f32 	%f35, [%r34+16];
	st.shared.f32 	[%r5+16], %f35;
	ld.shared.f32 	%f36, [%r34+20];
	st.shared.f32 	[%r5+20], %f36;
	ld.shared.f32 	%f37, [%r34+24];
	st.shared.f32 	[%r5+24], %f37;
	ld.shared.f32 	%f38, [%r34+28];
	st.shared.f32 	[%r5+28], %f38;
	ld.shared.f32 	%f39, [%r34+32];
	st.shared.f32 	[%r5+32], %f39;
	ld.shared.f32 	%f40, [%r34+36];
	st.shared.f32 	[%r5+36], %f40;
	ld.shared.f32 	%f41, [%r34+40];
	st.shared.f32 	[%r5+40], %f41;
	ld.shared.f32 	%f42, [%r34+44];
	st.shared.f32 	[%r5+44], %f42;
	ld.shared.f32 	%f43, [%r34+48];
	st.shared.f32 	[%r5+48], %f43;
	ld.shared.f32 	%f44, [%r34+52];
	st.shared.f32 	[%r5+52], %f44;
	ld.shared.f32 	%f45, [%r34+56];
	st.shared.f32 	[%r5+56], %f45;
	ld.shared.f32 	%f46, [%r34+60];
	st.shared.f32 	[%r5+60], %f46;
	add.u64 	%rd9, %SP, 0;
	add.u64 	%rd10, %SPL, 0;
	cvt.f64.f32 	%fd17, %f31;
	cvt.f64.f32 	%fd18, %f32;
	st.local.v2.u32 	[%rd10], {%r1, %r6};
	st.local.f64 	[%rd10+8], %fd17;
	st.local.f64 	[%rd10+16], %fd18;
	{ // callseq 8, 0
	.param .b64 param0;
	st.param.b64 	[param0], %rd8;
	.param .b64 param1;
	st.param.b64 	[param1], %rd9;
	.param .b32 retval0;
	call.uni (retval0), 
	vprintf, 
	(
	param0, 
	param1
	);
	ld.param.b32 	%r35, [retval0];
	} // callseq 8
	ld.shared.f32 	%f47, [%r5+8];
	cvt.f64.f32 	%fd19, %f47;
	ld.shared.f32 	%f48, [%r5+12];
	cvt.f64.f32 	%fd20, %f48;
	st.local.v2.u32 	[%rd10], {%r1, %r9};
	st.local.f64 	[%rd10+8], %fd19;
	st.local.f64 	[%rd10+16], %fd20;
	{ // callseq 9, 0
	.param .b64 param0;
	st.param.b64 	[param0], %rd8;
	.param .b64 param1;
	st.param.b64 	[param1], %rd9;
	.param .b32 retval0;
	call.uni (retval0), 
	vprintf, 
	(
	param0, 
	param1
	);
	ld.param.b32 	%r37, [retval0];
	} // callseq 9
	ld.shared.f32 	%f49, [%r5+16];
	cvt.f64.f32 	%fd21, %f49;
	ld.shared.f32 	%f50, [%r5+20];
	cvt.f64.f32 	%fd22, %f50;
	st.local.v2.u32 	[%rd10], {%r1, %r12};
	st.local.f64 	[%rd10+8], %fd21;
	st.local.f64 	[%rd10+16], %fd22;
	{ // callseq 10, 0
	.param .b64 param0;
	st.param.b64 	[param0], %rd8;
	.param .b64 param1;
	st.param.b64 	[param1], %rd9;
	.param .b32 retval0;
	call.uni (retval0), 
	vprintf, 
	(
	param0, 
	param1
	);
	ld.param.b32 	%r39, [retval0];
	} // callseq 10
	ld.shared.f32 	%f51, [%r5+24];
	cvt.f64.f32 	%fd23, %f51;
	ld.shared.f32 	%f52, [%r5+28];
	cvt.f64.f32 	%fd24, %f52;
	st.local.v2.u32 	[%rd10], {%r1, %r15};
	st.local.f64 	[%rd10+8], %fd23;
	st.local.f64 	[%rd10+16], %fd24;
	{ // callseq 11, 0
	.param .b64 param0;
	st.param.b64 	[param0], %rd8;
	.param .b64 param1;
	st.param.b64 	[param1], %rd9;
	.param .b32 retval0;
	call.uni (retval0), 
	vprintf, 
	(
	param0, 
	param1
	);
	ld.param.b32 	%r41, [retval0];
	} // callseq 11
	ld.shared.f32 	%f53, [%r5+32];
	cvt.f64.f32 	%fd25, %f53;
	ld.shared.f32 	%f54, [%r5+36];
	cvt.f64.f32 	%fd26, %f54;
	st.local.v2.u32 	[%rd10], {%r1, %r18};
	st.local.f64 	[%rd10+8], %fd25;
	st.local.f64 	[%rd10+16], %fd26;
	{ // callseq 12, 0
	.param .b64 param0;
	st.param.b64 	[param0], %rd8;
	.param .b64 param1;
	st.param.b64 	[param1], %rd9;
	.param .b32 retval0;
	call.uni (retval0), 
	vprintf, 
	(
	param0, 
	param1
	);
	ld.param.b32 	%r43, [retval0];
	} // callseq 12
	ld.shared.f32 	%f55, [%r5+40];
	cvt.f64.f32 	%fd27, %f55;
	ld.shared.f32 	%f56, [%r5+44];
	cvt.f64.f32 	%fd28, %f56;
	st.local.v2.u32 	[%rd10], {%r1, %r21};
	st.local.f64 	[%rd10+8], %fd27;
	st.local.f64 	[%rd10+16], %fd28;
	{ // callseq 13, 0
	.param .b64 param0;
	st.param.b64 	[param0], %rd8;
	.param .b64 param1;
	st.param.b64 	[param1], %rd9;
	.param .b32 retval0;
	call.uni (retval0), 
	vprintf, 
	(
	param0, 
	param1
	);
	ld.param.b32 	%r45, [retval0];
	} // callseq 13
	ld.shared.f32 	%f57, [%r5+48];
	cvt.f64.f32 	%fd29, %f57;
	ld.shared.f32 	%f58, [%r5+52];
	cvt.f64.f32 	%fd30, %f58;
	st.local.v2.u32 	[%rd10], {%r1, %r24};
	st.local.f64 	[%rd10+8], %fd29;
	st.local.f64 	[%rd10+16], %fd30;
	{ // callseq 14, 0
	.param .b64 param0;
	st.param.b64 	[param0], %rd8;
	.param .b64 param1;
	st.param.b64 	[param1], %rd9;
	.param .b32 retval0;
	call.uni (retval0), 
	vprintf, 
	(
	param0, 
	param1
	);
	ld.param.b32 	%r47, [retval0];
	} // callseq 14
	ld.shared.f32 	%f59, [%r5+56];
	cvt.f64.f32 	%fd31, %f59;
	ld.shared.f32 	%f60, [%r5+60];
	cvt.f64.f32 	%fd32, %f60;
	st.local.v2.u32 	[%rd10], {%r1, %r27};
	st.local.f64 	[%rd10+8], %fd31;
	st.local.f64 	[%rd10+16], %fd32;
	{ // callseq 15, 0
	.param .b64 param0;
	st.param.b64 	[param0], %rd8;
	.param .b64 param1;
	st.param.b64 	[param1], %rd9;
	.param .b32 retval0;
	call.uni (retval0), 
	vprintf, 
	(
	param0, 
	param1
	);
	ld.param.b32 	%r49, [retval0];
	} // callseq 15
	ret;

}


// ===== COMPILED SASS (sm_100) =====

	.target	sm_100

	.elftype	@"ET_EXEC"


//--------------------- .note.nv.tkinfo           --------------------------
	.section	.note.nv.tkinfo,"",@"SHT_NOTE"
	.sectionflags	@"SHF_NOTE_NV_TKINFO"
	.tkinfo
        /*0018*/ 	.word	0x00000002
        /*0030*/ 	.string	""
        /*0030*/ 	.string	"ptxas"
        /*0030*/ 	.string	"Cuda compilation tools, release 13.0, V13.0.88"
        /*0030*/ 	.string	"Build cuda_13.0.r13.0/compiler.36424714_0"
        /*0030*/ 	.string	"-arch sm_100 -m 64 "



//--------------------- .note.nv.cuinfo           --------------------------
	.section	.note.nv.cuinfo,"",@"SHT_NOTE"
	.sectionflags	@"SHF_NOTE_NV_CUINFO"
        /*0018*/ 	.short	0x0002
        /*001a*/ 	.short	0x0064
        /*001c*/ 	.short	0x0082
	.zero		2


//--------------------- .nv.info                  --------------------------
	.section	.nv.info,"",@"SHT_CUDA_INFO"
	.align	4


	//----- nvinfo : EIATTR_REGCOUNT
	.align		4
        /*0000*/ 	.byte	0x04, 0x2f
        /*0002*/ 	.short	(.L_2 - .L_1)
	.align		4
.L_1:
        /*0004*/ 	.word	index@(_Z3fftPfS_)
        /*0008*/ 	.word	0x00000022


	//----- nvinfo : EIATTR_FRAME_SIZE
	.align		4
.L_2:
        /*000c*/ 	.byte	0x04, 0x11
        /*000e*/ 	.short	(.L_4 - .L_3)
	.align		4
.L_3:
        /*0010*/ 	.word	index@(_Z3fftPfS_)
        /*0014*/ 	.word	0x00000030


	//----- nvinfo : EIATTR_MIN_STACK_SIZE
	.align		4
.L_4:
        /*0018*/ 	.byte	0x04, 0x12
        /*001a*/ 	.short	(.L_6 - .L_5)
	.align		4
.L_5:
        /*001c*/ 	.word	index@(_Z3fftPfS_)
        /*0020*/ 	.word	0x00000030
.L_6:


//--------------------- .nv.compat                --------------------------
	.section	.nv.compat,"",@"SHT_CUDA_COMPAT_INFO"
	.align	4
        /*0000*/ 	.byte	0x02, 0x09, 0x00, 0x00, 0x02, 0x02, 0x01, 0x00, 0x02, 0x05, 0x05, 0x00, 0x03, 0x07, 0x01, 0x01
        /*0010*/ 	.byte	0x02, 0x03, 0x00, 0x00, 0x02, 0x06, 0x01, 0x00, 0x04, 0x0b, 0x08, 0x00, 0x09, 0x00, 0x00, 0x00
        /*0020*/ 	.byte	0x00, 0x00, 0x00, 0x00


//--------------------- .nv.info._Z3fftPfS_       --------------------------
	.section	.nv.info._Z3fftPfS_,"",@"SHT_CUDA_INFO"
	.sectionflags	@""
	.align	4


	//----- nvinfo : EIATTR_CUDA_API_VERSION
	.align		4
        /*0000*/ 	.byte	0x04, 0x37
        /*0002*/ 	.short	(.L_8 - .L_7)
.L_7:
        /*0004*/ 	.word	0x00000082


	//----- nvinfo : EIATTR_KPARAM_INFO
	.align		4
.L_8:
        /*0008*/ 	.byte	0x04, 0x17
        /*000a*/ 	.short	(.L_10 - .L_9)
.L_9:
        /*000c*/ 	.word	0x00000000
        /*0010*/ 	.short	0x0001
        /*0012*/ 	.short	0x0008
        /*0014*/ 	.byte	0x00, 0xf5, 0x21, 0x00


	//----- nvinfo : EIATTR_KPARAM_INFO
	.align		4
.L_10:
        /*0018*/ 	.byte	0x04, 0x17
        /*001a*/ 	.short	(.L_12 - .L_11)
.L_11:
        /*001c*/ 	.word	0x00000000
        /*0020*/ 	.short	0x0000
        /*0022*/ 	.short	0x0000
        /*0024*/ 	.byte	0x00, 0xf5, 0x21, 0x00


	//----- nvinfo : EIATTR_SPARSE_MMA_MASK
	.align		4
.L_12:
        /*0028*/ 	.byte	0x03, 0x50
        /*002a*/ 	.short	0x0000


	//----- nvinfo : EIATTR_MAXREG_COUNT
	.align		4
        /*002c*/ 	.byte	0x03, 0x1b
        /*002e*/ 	.short	0x00ff


	//----- nvinfo : EIATTR_EXTERNS
	.align		4
        /*0030*/ 	.byte	0x04, 0x0f
        /*0032*/ 	.short	(.L_14 - .L_13)


	//   ....[0]....
	.align		4
.L_13:
        /*0034*/ 	.word	index@(vprintf)


	//----- nvinfo : EIATTR_MERCURY_ISA_VERSION
	.align		4
.L_14:
        /*0038*/ 	.byte	0x03, 0x5f
        /*003a*/ 	.short	0x0101


	//----- nvinfo : EIATTR_VRC_CTA_INIT_COUNT
	.align		4
        /*003c*/ 	.byte	0x02, 0x4a
	.zero		1
	.zero		1


	//----- nvinfo : EIATTR_SYSCALL_OFFSETS
	.align		4
        /*0040*/ 	.byte	0x04, 0x46
        /*0042*/ 	.short	(.L_16 - .L_15)


	//   ....[0]....
.L_15:
        /*0044*/ 	.word	0x00000330


	//   ....[1]....
        /*0048*/ 	.word	0x00000420


	//   ....[2]....
        /*004c*/ 	.word	0x00000510


	//   ....[3]....
        /*0050*/ 	.word	0x00000600


	//   ....[4]....
        /*0054*/ 	.word	0x000006f0


	//   ....[5]....
        /*0058*/ 	.word	0x000007e0


	//   ....[6]....
        /*005c*/ 	.word	0x000008d0


	//   ....[7]....
        /*0060*/ 	.word	0x000009c0


	//   ....[8]....
        /*0064*/ 	.word	0x00000ce0


	//   ....[9]....
        /*0068*/ 	.word	0x00000dd0


	//   ....[10]....
        /*006c*/ 	.word	0x00000ec0


	//   ....[11]....
        /*0070*/ 	.word	0x00000fb0


	//   ....[12]....
        /*0074*/ 	.word	0x000010a0


	//   ....[13]....
        /*0078*/ 	.word	0x00001190


	//   ....[14]....
        /*007c*/ 	.word	0x00001280


	//   ....[15]....
        /*0080*/ 	.word	0x00001380


	//----- nvinfo : EIATTR_EXIT_INSTR_OFFSETS
	.align		4
.L_16:
        /*0084*/ 	.byte	0x04, 0x1c
        /*0086*/ 	.short	(.L_18 - .L_17)


	//   ....[0]....
.L_17:
        /*0088*/ 	.word	0x00001390


	//----- nvinfo : EIATTR_CBANK_PARAM_SIZE
	.align		4
.L_18:
        /*008c*/ 	.byte	0x03, 0x19
        /*008e*/ 	.short	0x0010


	//----- nvinfo : EIATTR_PARAM_CBANK
	.align		4
        /*0090*/ 	.byte	0x04, 0x0a
        /*0092*/ 	.short	(.L_20 - .L_19)
	.align		4
.L_19:
        /*0094*/ 	.word	index@(.nv.constant0._Z3fftPfS_)
        /*0098*/ 	.short	0x0380
        /*009a*/ 	.short	0x0010


	//----- nvinfo : EIATTR_SW_WAR
	.align		4
.L_20:
        /*009c*/ 	.byte	0x04, 0x36
        /*009e*/ 	.short	(.L_22 - .L_21)
.L_21:
        /*00a0*/ 	.word	0x00000008
.L_22:


//--------------------- .nv.callgraph             --------------------------
	.section	.nv.callgraph,"",@"SHT_CUDA_CALLGRAPH"
	.align	4
	.sectionentsize	8
	.align		4
        /*0000*/ 	.word	0x00000000
	.align		4
        /*0004*/ 	.word	0xffffffff
	.align		4
        /*0008*/ 	.word	index@(_Z3fftPfS_)
	.align		4
        /*000c*/ 	.word	index@(vprintf)
	.align		4
        /*0010*/ 	.word	0x00000000
	.align		4
        /*0014*/ 	.word	0xfffffffe
	.align		4
        /*0018*/ 	.word	0x00000000
	.align		4
        /*001c*/ 	.word	0xfffffffd
	.align		4
        /*0020*/ 	.word	0x00000000
	.align		4
        /*0024*/ 	.word	0xfffffffc


//--------------------- .nv.constant4             --------------------------
	.section	.nv.constant4,"a",@progbits
	.align	8
	.align		8
.nv.constant4:
        /*0000*/ 	.dword	vprintf
	.align		8
        /*0008*/ 	.dword	$str


//--------------------- .text._Z3fftPfS_          --------------------------
	.section	.text._Z3fftPfS_,"ax",@progbits
	.align	128
        .global         _Z3fftPfS_
        .type           _Z3fftPfS_,@function
        .size           _Z3fftPfS_,(.L_x_17 - _Z3fftPfS_)
        .other          _Z3fftPfS_,@"STO_CUDA_ENTRY STV_DEFAULT"
_Z3fftPfS_:
.text._Z3fftPfS_:
[----:B------:R-:W0:Y:S01]  /*0000*/  LDC R1, c[0x0][0x37c] ;  /* 0x0000df00ff017b82 */ /* 0x000e220000000800 */
[----:B------:R-:W1:Y:S07]  /*0010*/  S2R R2, SR_TID.X ;  /* 0x0000000000027919 */ /* 0x000e6e0000002100 */
[----:B------:R-:W2:Y:S01]  /*0020*/  LDC.64 R8, c[0x0][0x380] ;  /* 0x0000e000ff087b82 */ /* 0x000ea20000000a00 */
[----:B------:R-:W3:Y:S01]  /*0030*/  LDCU.64 UR4, c[0x0][0x358] ;  /* 0x00006b00ff0477ac */ /* 0x000ee20008000a00 */
[----:B0-----:R-:W-:Y:S01]  /*0040*/  VIADD R1, R1, 0xffffffd0 ;  /* 0xffffffd001017836 */ /* 0x001fe20000000000 */
[----:B------:R-:W-:Y:S01]  /*0050*/  UMOV UR36, 0x400 ;  /* 0x0000040000247882 */ /* 0x000fe20000000000 */
[----:B------:R-:W-:Y:S01]  /*0060*/  MOV R23, 0x0 ;  /* 0x0000000000177802 */ /* 0x000fe20000000f00 */
[----:B------:R-:W0:Y:S01]  /*0070*/  LDCU.64 UR6, c[0x4][0x8] ;  /* 0x01000100ff0677ac */ /* 0x000e220008000a00 */
[----:B-1----:R-:W-:-:S04]  /*0080*/  IMAD.SHL.U32 R3, R2, 0x10, RZ ;  /* 0x0000001002037824 */ /* 0x002fc800078e00ff */
[----:B--2---:R-:W-:-:S05]  /*0090*/  IMAD.WIDE.U32 R8, R3, 0x4, R8 ;  /* 0x0000000403087825 */ /* 0x004fca00078e0008 */
[----:B---3--:R-:W2:Y:S04]  /*00a0*/  LDG.E R12, desc[UR4][R8.64] ;  /* 0x00000004080c7981 */ /* 0x008ea8000c1e1900 */
[----:B------:R-:W3:Y:S04]  /*00b0*/  LDG.E R13, desc[UR4][R8.64+0x4] ;  /* 0x00000404080d7981 */ /* 0x000ee8000c1e1900 */
[----:B------:R-:W4:Y:S04]  /*00c0*/  LDG.E R28, desc[UR4][R8.64+0x10] ;  /* 0x00001004081c7981 */ /* 0x000f28000c1e1900 */
[----:B------:R-:W4:Y:S04]  /*00d0*/  LDG.E R29, desc[UR4][R8.64+0x14] ;  /* 0x00001404081d7981 */ /* 0x000f28000c1e1900 */
[----:B------:R-:W4:Y:S04]  /*00e0*/  LDG.E R30, desc[UR4][R8.64+0x18] ;  /* 0x00001804081e7981 */ /* 0x000f28000c1e1900 */
[----:B------:R-:W4:Y:S04]  /*00f0*/  LDG.E R31, desc[UR4][R8.64+0x1c] ;  /* 0x00001c04081f7981 */ /* 0x000f28000c1e1900 */
[----:B------:R-:W5:Y:S04]  /*0100*/  LDG.E R14, desc[UR4][R8.64+0x8] ;  /* 0x00000804080e7981 */ /* 0x000f68000c1e1900 */
        /* <DEDUP_REMOVED lines=8> */
[----:B------:R1:W5:Y:S01]  /*0190*/  LDG.E R7, desc[UR4][R8.64+0x2c] ;  /* 0x00002c0408077981 */ /* 0x000362000c1e1900 */
[----:B------:R-:W0:Y:S01]  /*01a0*/  S2UR UR4, SR_CgaCtaId ;  /* 0x00000000000479c3 */ /* 0x000e220000008800 */
[----:B------:R-:W1:Y:S01]  /*01b0*/  LDCU UR5, c[0x0][0x2fc] ;  /* 0x00005f80ff0577ac */ /* 0x000e620008000800 */
[----:B------:R-:W-:-:S05]  /*01c0*/  HFMA2 R3, -RZ, RZ, 0, 0 ;  /* 0x00000000ff037431 */ /* 0x000fca00000001ff */
[----:B------:R-:W-:Y:S01]  /*01d0*/  STL.64 [R1+0x18], R2 ;  /* 0x0000180201007387 */ /* 0x000fe20000100a00 */
[----:B0-----:R-:W-:Y:S01]  /*01e0*/  ULEA UR36, UR4, UR36, 0x18 ;  /* 0x0000002404247291 */ /* 0x001fe2000f8ec0ff */
[----:B------:R-:W0:Y:S05]  /*01f0*/  LDCU UR4, c[0x0][0x2f8] ;  /* 0x00005f00ff0477ac */ /* 0x000e2a0008000800 */
[----:B------:R-:W-:Y:S01]  /*0200*/  LEA R16, R2, UR36, 0x6 ;  /* 0x0000002402107c11 */ /* 0x000fe2000f8e30ff */
[----:B-1----:R1:W1:Y:S01]  /*0210*/  LDC.64 R8, c[0x4][R23] ;  /* 0x0100000017087b82 */ /* 0x0022620000000a00 */
[----:B0-----:R-:W-:-:S05]  /*0220*/  IADD3 R22, P0, PT, R1, UR4, RZ ;  /* 0x0000000401167c10 */ /* 0x001fca000ff1e0ff */
[----:B------:R-:W-:Y:S01]  /*0230*/  IMAD.X R19, RZ, RZ, UR5, P0 ;  /* 0x00000005ff137e24 */ /* 0x000fe200080e06ff */
[----:B------:R-:W-:-:S05]  /*0240*/  IADD3 R18, P0, PT, R22, 0x18, RZ ;  /* 0x0000001816127810 */ /* 0x000fca0007f1e0ff */
[----:B------:R-:W-:Y:S01]  /*0250*/  IMAD.X R17, RZ, RZ, R19, P0 ;  /* 0x000000ffff117224 */ /* 0x000fe200000e0613 */
[----:B--2---:R-:W0:Y:S08]  /*0260*/  F2F.F64.F32 R10, R12 ;  /* 0x0000000c000a7310 */ /* 0x004e300000201800 */
[----:B---3--:R-:W2:Y:S01]  /*0270*/  F2F.F64.F32 R20, R13 ;  /* 0x0000000d00147310 */ /* 0x008ea20000201800 */
[----:B0-----:R-:W-:Y:S04]  /*0280*/  STL.64 [R1+0x20], R10 ;  /* 0x0000200a01007387 */ /* 0x001fe80000100a00 */
[----:B----4-:R-:W-:Y:S04]  /*0290*/  STS.128 [R16+0x10], R28 ;  /* 0x0000101c10007388 */ /* 0x010fe80000000c00 */
[----:B--2---:R-:W-:Y:S04]  /*02a0*/  STL.64 [R1+0x28], R20 ;  /* 0x0000281401007387 */ /* 0x004fe80000100a00 */
[----:B-----5:R-:W-:Y:S04]  /*02b0*/  STS.128 [R16], R12 ;  /* 0x0000000c10007388 */ /* 0x020fe80000000c00 */
[----:B------:R-:W-:Y:S04]  /*02c0*/  STS.128 [R16+0x30], R24 ;  /* 0x0000301810007388 */ /* 0x000fe80000000c00 */
[----:B------:R0:W-:Y:S02]  /*02d0*/  STS.128 [R16+0x20], R4 ;  /* 0x0000200410007388 */ /* 0x0001e40000000c00 */
[----:B0-----:R-:W-:Y:S01]  /*02e0*/  MOV R4, UR6 ;  /* 0x0000000600047c02 */ /* 0x001fe20008000f00 */
[----:B------:R-:W-:Y:S01]  /*02f0*/  IMAD.U32 R5, RZ, RZ, UR7 ;  /* 0x00000007ff057e24 */ /* 0x000fe2000f8e00ff */
[----:B------:R-:W-:Y:S01]  /*0300*/  MOV R7, R17 ;  /* 0x0000001100077202 */ /* 0x000fe20000000f00 */
[----:B-1----:R-:W-:-:S07]  /*0310*/  IMAD.MOV.U32 R6, RZ, RZ, R18 ;  /* 0x000000ffff067224 */ /* 0x002fce00078e0012 */
[----:B------:R-:W-:-:S07]  /*0320*/  LEPC R20, `(.L_x_0) ;  /* 0x000000001014794e */ /* 0x000fce0000000000 */
[----:B------:R-:W-:Y:S05]  /*0330*/  CALL.ABS.NOINC R8 ;  /* 0x0000000008007343 */ /* 0x000fea0003c00000 */
.L_x_0:
[----:B------:R-:W0:Y:S01]  /*0340*/  LDS.64 R6, [R16+0x8] ;  /* 0x0000080010067984 */ /* 0x000e220000000a00 */
[----:B------:R-:W-:Y:S01]  /*0350*/  IMAD.MOV.U32 R3, RZ, RZ, 0x1 ;  /* 0x00000001ff037424 */ /* 0x000fe200078e00ff */
[----:B------:R1:W2:Y:S01]  /*0360*/  LDC.64 R8, c[0x4][R23] ;  /* 0x0100000017087b82 */ /* 0x0002a20000000a00 */
[----:B------:R-:W3:Y:S03]  /*0370*/  LDCU.64 UR4, c[0x4][0x8] ;  /* 0x01000100ff0477ac */ /* 0x000ee60008000a00 */
[----:B------:R1:W-:Y:S01]  /*0380*/  STL.64 [R1+0x18], R2 ;  /* 0x0000180201007387 */ /* 0x0003e20000100a00 */
[----:B---3--:R-:W-:Y:S01]  /*0390*/  IMAD.U32 R4, RZ, RZ, UR4 ;  /* 0x00000004ff047e24 */ /* 0x008fe2000f8e00ff */
[----:B------:R-:W-:Y:S01]  /*03a0*/  MOV R5, UR5 ;  /* 0x0000000500057c02 */ /* 0x000fe20008000f00 */
[----:B0-----:R0:W3:Y:S08]  /*03b0*/  F2F.F64.F32 R10, R6 ;  /* 0x00000006000a7310 */ /* 0x0010f00000201800 */
[----:B------:R4:W5:Y:S01]  /*03c0*/  F2F.F64.F32 R12, R7 ;  /* 0x00000007000c7310 */ /* 0x0009620000201800 */
[----:B0-----:R-:W-:Y:S01]  /*03d0*/  IMAD.MOV.U32 R6, RZ, RZ, R18 ;  /* 0x000000ffff067224 */ /* 0x001fe200078e0012 */
[----:B---3--:R1:W-:Y:S01]  /*03e0*/  STL.64 [R1+0x20], R10 ;  /* 0x0000200a01007387 */ /* 0x0083e20000100a00 */
[----:B----4-:R-:W-:-:S03]  /*03f0*/  IMAD.MOV.U32 R7, RZ, RZ, R17 ;  /* 0x000000ffff077224 */ /* 0x010fc600078e0011 */
[----:B--2--5:R1:W-:Y:S04]  /*0400*/  STL.64 [R1+0x28], R12 ;  /* 0x0000280c01007387 */ /* 0x0243e80000100a00 */
[----:B------:R-:W-:-:S07]  /*0410*/  LEPC R20, `(.L_x_1) ;  /* 0x000000001014794e */ /* 0x000fce0000000000 */
[----:B-1----:R-:W-:Y:S05]  /*0420*/  CALL.ABS.NOINC R8 ;  /* 0x0000000008007343 */ /* 0x002fea0003c00000 */
.L_x_1:
[----:B------:R-:W0:Y:S01]  /*0430*/  LDS.64 R6, [R16+0x10] ;  /* 0x0000100010067984 */ /* 0x000e220000000a00 */
[----:B------:R-:W-:Y:S01]  /*0440*/  HFMA2 R3, -RZ, RZ, 0, 1.1920928955078125e-07 ;  /* 0x00000002ff037431 */ /* 0x000fe200000001ff */
[----:B------:R1:W2:Y:S01]  /*0450*/  LDC.64 R8, c[0x4][R23] ;  /* 0x0100000017087b82 */ /* 0x0002a20000000a00 */
[----:B------:R-:W3:Y:S03]  /*0460*/  LDCU.64 UR4, c[0x4][0x8] ;  /* 0x01000100ff0477ac */ /* 0x000ee60008000a00 */
[----:B------:R1:W-:Y:S01]  /*0470*/  STL.64 [R1+0x18], R2 ;  /* 0x0000180201007387 */ /* 0x0003e20000100a00 */
[----:B---3--:R-:W-:Y:S02]  /*0480*/  IMAD.U32 R4, RZ, RZ, UR4 ;  /* 0x00000004ff047e24 */ /* 0x008fe4000f8e00ff */
[----:B------:R-:W-:Y:S01]  /*0490*/  IMAD.U32 R5, RZ, RZ, UR5 ;  /* 0x00000005ff057e24 */ /* 0x000fe2000f8e00ff */
[----:B0-----:R0:W3:Y:S08]  /*04a0*/  F2F.F64.F32 R10, R6 ;  /* 0x00000006000a7310 */ /* 0x0010f00000201800 */
[----:B------:R4:W5:Y:S01]  /*04b0*/  F2F.F64.F32 R12, R7 ;  /* 0x00000007000c7310 */ /* 0x0009620000201800 */
[----:B0-----:R-:W-:Y:S01]  /*04c0*/  MOV R6, R18 ;  /* 0x0000001200067202 */ /* 0x001fe20000000f00 */
[----:B---3--:R1:W-:Y:S01]  /*04d0*/  STL.64 [R1+0x20], R10 ;  /* 0x0000200a01007387 */ /* 0x0083e20000100a00 */
[----:B----4-:R-:W-:-:S03]  /*04e0*/  IMAD.MOV.U32 R7, RZ, RZ, R17 ;  /* 0x000000ffff077224 */ /* 0x010fc600078e0011 */
[----:B--2--5:R1:W-:Y:S04]  /*04f0*/  STL.64 [R1+0x28], R12 ;  /* 0x0000280c01007387 */ /* 0x0243e80000100a00 */
[----:B------:R-:W-:-:S07]  /*0500*/  LEPC R20, `(.L_x_2) ;  /* 0x000000001014794e */ /* 0x000fce0000000000 */
[----:B-1----:R-:W-:Y:S05]  /*0510*/  CALL.ABS.NOINC R8 ;  /* 0x0000000008007343 */ /* 0x002fea0003c00000 */
.L_x_2:
[----:B------:R-:W0:Y:S01]  /*0520*/  LDS.64 R6, [R16+0x18] ;  /* 0x0000180010067984 */ /* 0x000e220000000a00 */
[----:B------:R-:W-:Y:S01]  /*0530*/  IMAD.MOV.U32 R3, RZ, RZ, 0x3 ;  /* 0x00000003ff037424 */ /* 0x000fe200078e00ff */
[----:B------:R1:W2:Y:S01]  /*0540*/  LDC.64 R8, c[0x4][R23] ;  /* 0x0100000017087b82 */ /* 0x0002a20000000a00 */
[----:B------:R-:W3:Y:S03]  /*0550*/  LDCU.64 UR4, c[0x4][0x8] ;  /* 0x01000100ff0477ac */ /* 0x000ee60008000a00 */
[----:B------:R1:W-:Y:S01]  /*0560*/  STL.64 [R1+0x18], R2 ;  /* 0x0000180201007387 */ /* 0x0003e20000100a00 */
[----:B---3--:R-:W-:Y:S01]  /*0570*/  MOV R4, UR4 ;  /* 0x0000000400047c02 */ /* 0x008fe20008000f00 */
[----:B------:R-:W-:Y:S01]  /*0580*/  IMAD.U32 R5, RZ, RZ, UR5 ;  /* 0x00000005ff057e24 */ /* 0x000fe2000f8e00ff */
[----:B0-----:R0:W3:Y:S08]  /*0590*/  F2F.F64.F32 R10, R6 ;  /* 0x00000006000a7310 */ /* 0x0010f00000201800 */
[----:B------:R4:W5:Y:S01]  /*05a0*/  F2F.F64.F32 R12, R7 ;  /* 0x00000007000c7310 */ /* 0x0009620000201800 */
[----:B0-----:R-:W-:Y:S01]  /*05b0*/  IMAD.MOV.U32 R6, RZ, RZ, R18 ;  /* 0x000000ffff067224 */ /* 0x001fe200078e0012 */
[----:B---3--:R1:W-:Y:S01]  /*05c0*/  STL.64 [R1+0x20], R10 ;  /* 0x0000200a01007387 */ /* 0x0083e20000100a00 */
[----:B----4-:R-:W-:-:S03]  /*05d0*/  MOV R7, R17 ;  /* 0x0000001100077202 */ /* 0x010fc60000000f00 */
[----:B--2--5:R1:W-:Y:S04]  /*05e0*/  STL.64 [R1+0x28], R12 ;  /* 0x0000280c01007387 */ /* 0x0243e80000100a00 */
[----:B------:R-:W-:-:S07]  /*05f0*/  LEPC R20, `(.L_x_3) ;  /* 0x000000001014794e */ /* 0x000fce0000000000 */
[----:B-1----:R-:W-:Y:S05]  /*0600*/  CALL.ABS.NOINC R8 ;  /* 0x0000000008007343 */ /* 0x002fea0003c00000 */
.L_x_3:
        /* <DEDUP_REMOVED lines=15> */
.L_x_4:
[----:B------:R-:W0:Y:S01]  /*0700*/  LDS.64 R6, [R16+0x28] ;  /* 0x0000280010067984 */ /* 0x000e220000000a00 */
[----:B------:R-:W-:Y:S01]  /*0710*/  HFMA2 R3, -RZ, RZ, 0, 2.98023223876953125e-07 ;  /* 0x00000005ff037431 */ /* 0x000fe200000001ff */
        /* <DEDUP_REMOVED lines=13> */
.L_x_5:
        /* <DEDUP_REMOVED lines=15> */
.L_x_6:
        /* <DEDUP_REMOVED lines=15> */
.L_x_7:
[C---:B------:R-:W-:Y:S01]  /*09d0*/  LOP3.LUT P0, RZ, R2.reuse, 0x4, RZ, 0xc0, !PT ;  /* 0x0000000402ff7812 */ /* 0x040fe2000780c0ff */
[----:B------:R-:W0:Y:S01]  /*09e0*/  LDCU.64 UR4, c[0x4][0x8] ;  /* 0x01000100ff0477ac */ /* 0x000e220008000a00 */
[----:B------:R-:W-:Y:S01]  /*09f0*/  IADD3 R0, PT, PT, R2, 0x4, RZ ;  /* 0x0000000402007810 */ /* 0x000fe20007ffe0ff */
[----:B------:R-:W-:-:S10]  /*0a00*/  IMAD.MOV.U32 R6, RZ, RZ, R22 ;  /* 0x000000ffff067224 */ /* 0x000fd400078e0016 */
[----:B------:R-:W-:-:S05]  /*0a10*/  @P0 VIADD R0, R2, 0x3fffffc ;  /* 0x03fffffc02000836 */ /* 0x000fca0000000000 */
[----:B------:R-:W-:Y:S02]  /*0a20*/  LEA R0, R0, UR36, 0x6 ;  /* 0x0000002400007c11 */ /* 0x000fe4000f8e30ff */
[----:B0-----:R-:W-:-:S03]  /*0a30*/  MOV R4, UR4 ;  /* 0x0000000400047c02 */ /* 0x001fc60008000f00 */
[----:B------:R-:W0:Y:S04]  /*0a40*/  LDS R3, [R0] ;  /* 0x0000000000037984 */ /* 0x000e280000000800 */
[----:B0-----:R-:W-:Y:S04]  /*0a50*/  STS [R16], R3 ;  /* 0x0000000310007388 */ /* 0x001fe80000000800 */
[----:B------:R-:W0:Y:S04]  /*0a60*/  LDS R7, [R0+0x4] ;  /* 0x0000040000077984 */ /* 0x000e280000000800 */
[----:B0-----:R-:W-:Y:S04]  /*0a70*/  STS [R16+0x4], R7 ;  /* 0x0000040710007388 */ /* 0x001fe80000000800 */
[----:B------:R-:W0:Y:S04]  /*0a80*/  LDS R5, [R0+0x8] ;  /* 0x0000080000057984 */ /* 0x000e280000000800 */
[----:B0-----:R-:W-:Y:S04]  /*0a90*/  STS [R16+0x8], R5 ;  /* 0x0000080510007388 */ /* 0x001fe80000000800 */
[----:B------:R-:W0:Y:S04]  /*0aa0*/  LDS R9, [R0+0xc] ;  /* 0x00000c0000097984 */ /* 0x000e280000000800 */
[----:B0-----:R-:W-:Y:S04]  /*0ab0*/  STS [R16+0xc], R9 ;  /* 0x00000c0910007388 */ /* 0x001fe80000000800 */
[----:B------:R-:W0:Y:S04]  /*0ac0*/  LDS R11, [R0+0x10] ;  /* 0x00001000000b7984 */ /* 0x000e280000000800 */
[----:B0-----:R0:W-:Y:S04]  /*0ad0*/  STS [R16+0x10], R11 ;  /* 0x0000100b10007388 */ /* 0x0011e80000000800 */
[----:B------:R-:W1:Y:S01]  /*0ae0*/  LDS R13, [R0+0x14] ;  /* 0x00001400000d7984 */ /* 0x000e620000000800 */
[----:B0-----:R0:W2:Y:S02]  /*0af0*/  F2F.F64.F32 R10, R3 ;  /* 0x00000003000a7310 */ /* 0x0010a40000201800 */
[----:B0-----:R-:W-:-:S05]  /*0b00*/  IMAD.MOV.U32 R3, RZ, RZ, RZ ;  /* 0x000000ffff037224 */ /* 0x001fca00078e00ff */
[----:B------:R-:W-:Y:S04]  /*0b10*/  STL.64 [R1], R2 ;  /* 0x0000000201007387 */ /* 0x000fe80000100a00 */
[----:B--2---:R-:W-:Y:S04]  /*0b20*/  STL.64 [R1+0x8], R10 ;  /* 0x0000080a01007387 */ /* 0x004fe80000100a00 */
[----:B-1----:R0:W-:Y:S04]  /*0b30*/  STS [R16+0x14], R13 ;  /* 0x0000140d10007388 */ /* 0x0021e80000000800 */
[----:B------:R-:W1:Y:S01]  /*0b40*/  LDS R15, [R0+0x18] ;  /* 0x00001800000f7984 */ /* 0x000e620000000800 */
[----:B0-----:R0:W2:Y:S02]  /*0b50*/  F2F.F64.F32 R12, R7 ;  /* 0x00000007000c7310 */ /* 0x0010a40000201800 */
[----:B0-----:R-:W-:Y:S01]  /*0b60*/  MOV R7, R19 ;  /* 0x0000001300077202 */ /* 0x001fe20000000f00 */
[----:B--2---:R-:W-:Y:S04]  /*0b70*/  STL.64 [R1+0x10], R12 ;  /* 0x0000100c01007387 */ /* 0x004fe80000100a00 */
[----:B-1----:R-:W-:Y:S04]  /*0b80*/  STS [R16+0x18], R15 ;  /* 0x0000180f10007388 */ /* 0x002fe80000000800 */
[----:B------:R-:W0:Y:S04]  /*0b90*/  LDS R17, [R0+0x1c] ;  /* 0x00001c0000117984 */ /* 0x000e280000000800 */
[----:B0-----:R-:W-:Y:S04]  /*0ba0*/  STS [R16+0x1c], R17 ;  /* 0x00001c1110007388 */ /* 0x001fe80000000800 */
        /* <DEDUP_REMOVED lines=11> */
[----:B0-----:R0:W2:Y:S03]  /*0c60*/  LDC.64 R14, c[0x4][R23] ;  /* 0x01000000170e7b82 */ /* 0x0010a60000000a00 */
[----:B-1----:R-:W-:Y:S04]  /*0c70*/  STS [R16+0x34], R17 ;  /* 0x0000341110007388 */ /* 0x002fe80000000800 */
[----:B------:R-:W1:Y:S04]  /*0c80*/  LDS R5, [R0+0x38] ;  /* 0x0000380000057984 */ /* 0x000e680000000800 */
[----:B-1----:R1:W-:Y:S04]  /*0c90*/  STS [R16+0x38], R5 ;  /* 0x0000380510007388 */ /* 0x0023e80000000800 */
[----:B------:R-:W3:Y:S01]  /*0ca0*/  LDS R9, [R0+0x3c] ;  /* 0x00003c0000097984 */ /* 0x000ee20000000800 */
[----:B-1----:R-:W-:-:S03]  /*0cb0*/  IMAD.U32 R5, RZ, RZ, UR5 ;  /* 0x00000005ff057e24 */ /* 0x002fc6000f8e00ff */
[----:B--23--:R0:W-:Y:S04]  /*0cc0*/  STS [R16+0x3c], R9 ;  /* 0x00003c0910007388 */ /* 0x00c1e80000000800 */
[----:B------:R-:W-:-:S07]  /*0cd0*/  LEPC R20, `(.L_x_8) ;  /* 0x000000001014794e */ /* 0x000fce0000000000 */
[----:B0-----:R-:W-:Y:S05]  /*0ce0*/  CALL.ABS.NOINC R14 ;  /* 0x000000000e007343 */ /* 0x001fea0003c00000 */
.L_x_8:
[----:B------:R-:W0:Y:S01]  /*0cf0*/  LDS.64 R6, [R16+0x8] ;  /* 0x0000080010067984 */ /* 0x000e220000000a00 */
[----:B------:R-:W-:Y:S01]  /*0d00*/  IMAD.MOV.U32 R3, RZ, RZ, 0x1 ;  /* 0x00000001ff037424 */ /* 0x000fe200078e00ff */
[----:B------:R1:W2:Y:S01]  /*0d10*/  LDC.64 R12, c[0x4][R23] ;  /* 0x01000000170c7b82 */ /* 0x0002a20000000a00 */
[----:B------:R-:W3:Y:S03]  /*0d20*/  LDCU.64 UR4, c[0x4][0x8] ;  /* 0x01000100ff0477ac */ /* 0x000ee60008000a00 */
[----:B------:R1:W-:Y:S01]  /*0d30*/  STL.64 [R1], R2 ;  /* 0x0000000201007387 */ /* 0x0003e20000100a00 */
        /* <DEDUP_REMOVED lines=10> */
.L_x_9:
[----:B------:R-:W0:Y:S01]  /*0de0*/  LDS.64 R6, [R16+0x10] ;  /* 0x0000100010067984 */ /* 0x000e220000000a00 */
[----:B------:R-:W-:Y:S01]  /*0df0*/  HFMA2 R3, -RZ, RZ, 0, 1.1920928955078125e-07 ;  /* 0x00000002ff037431 */ /* 0x000fe200000001ff */
        /* <DEDUP_REMOVED lines=13> */
.L_x_10:
[----:B------:R-:W0:Y:S01]  /*0ed0*/  LDS.64 R6, [R16+0x18] ;  /* 0x0000180010067984 */ /* 0x000e220000000a00 */
[----:B------:R-:W-:Y:S01]  /*0ee0*/  IMAD.MOV.U32 R3, RZ, RZ, 0x3 ;  /* 0x00000003ff037424 */ /* 0x000fe200078e00ff */
[----:B------:R1:W2:Y:S01]  /*0ef0*/  LDC.64 R12, c[0x4][R23] ;  /* 0x01000000170c7b82 */ /* 0x0002a20000000a00 */
[----:B------:R-:W3:Y:S03]  /*0f00*/  LDCU.64 UR4, c[0x4][0x8] ;  /* 0x01000100ff0477ac */ /* 0x000ee60008000a00 */
[----:B------:R1:W-:Y:S01]  /*0f10*/  STL.64 [R1], R2 ;  /* 0x0000000201007387 */ /* 0x0003e20000100a00 */
[----:B---3--:R-:W-:Y:S01]  /*0f20*/  MOV R4, UR4 ;  /* 0x0000000400047c02 */ /* 0x008fe20008000f00 */
        /* <DEDUP_REMOVED lines=9> */
.L_x_11:
[----:B------:R-:W0:Y:S01]  /*0fc0*/  LDS.64 R6, [R16+0x20] ;  /* 0x0000200010067984 */ /* 0x000e220000000a00 */
[----:B------:R-:W-:Y:S01]  /*0fd0*/  HFMA2 R3, -RZ, RZ, 0, 2.384185791015625e-07 ;  /* 0x00000004ff037431 */ /* 0x000fe200000001ff */
        /* <DEDUP_REMOVED lines=13> */
.L_x_12:
        /* <DEDUP_REMOVED lines=15> */
.L_x_13:
[----:B------:R-:W0:Y:S01]  /*11a0*/  LDS.64 R6, [R16+0x30] ;  /* 0x0000300010067984 */ /* 0x000e220000000a00 */
[----:B------:R-:W-:Y:S01]  /*11b0*/  HFMA2 R3, -RZ, RZ, 0, 3.5762786865234375e-07 ;  /* 0x00000006ff037431 */ /* 0x000fe200000001ff */
        /* <DEDUP_REMOVED lines=13> */
.L_x_14:
[----:B------:R-:W0:Y:S01]  /*1290*/  LDS.64 R16, [R16+0x38] ;  /* 0x0000380010107984 */ /* 0x000e220000000a00 */
[----:B------:R-:W-:Y:S02]  /*12a0*/  HFMA2 R13, -RZ, RZ, 0, 4.17232513427734375e-07 ;  /* 0x00000007ff0d7431 */ /* 0x000fe400000001ff */
[----:B------:R-:W-:Y:S01]  /*12b0*/  IMAD.MOV.U32 R12, RZ, RZ, R2 ;  /* 0x000000ffff0c7224 */ /* 0x000fe200078e0002 */
[----:B------:R-:W1:Y:S01]  /*12c0*/  LDCU.64 UR4, c[0x4][0x8] ;  /* 0x01000100ff0477ac */ /* 0x000e620008000a00 */
[----:B------:R2:W3:Y:S01]  /*12d0*/  LDC.64 R2, c[0x4][R23] ;  /* 0x0100000017027b82 */ /* 0x0004e20000000a00 */
[----:B------:R-:W-:Y:S01]  /*12e0*/  IMAD.MOV.U32 R6, RZ, RZ, R22 ;  /* 0x000000ffff067224 */ /* 0x000fe200078e0016 */
[----:B------:R-:W-:Y:S01]  /*12f0*/  MOV R7, R19 ;  /* 0x0000001300077202 */ /* 0x000fe20000000f00 */
[----:B------:R2:W-:Y:S01]  /*1300*/  STL.64 [R1], R12 ;  /* 0x0000000c01007387 */ /* 0x0005e20000100a00 */
[----:B-1----:R-:W-:Y:S01]  /*1310*/  IMAD.U32 R4, RZ, RZ, UR4 ;  /* 0x00000004ff047e24 */ /* 0x002fe2000f8e00ff */
[----:B------:R-:W-:Y:S01]  /*1320*/  MOV R5, UR5 ;  /* 0x0000000500057c02 */ /* 0x000fe20008000f00 */
[----:B0-----:R-:W0:Y:S08]  /*1330*/  F2F.F64.F32 R8, R16 ;  /* 0x0000001000087310 */ /* 0x001e300000201800 */
[----:B------:R-:W1:Y:S01]  /*1340*/  F2F.F64.F32 R10, R17 ;  /* 0x00000011000a7310 */ /* 0x000e620000201800 */
[----:B0-----:R2:W-:Y:S04]  /*1350*/  STL.64 [R1+0x8], R8 ;  /* 0x0000080801007387 */ /* 0x0015e80000100a00 */
[----:B-1-3--:R2:W-:Y:S02]  /*1360*/  STL.64 [R1+0x10], R10 ;  /* 0x0000100a01007387 */ /* 0x00a5e40000100a00 */
[----:B------:R-:W-:-:S07]  /*1370*/  LEPC R20, `(.L_x_15) ;  /* 0x000000001014794e */ /* 0x000fce0000000000 */
[----:B--2---:R-:W-:Y:S05]  /*1380*/  CALL.ABS.NOINC R2 ;  /* 0x0000000002007343 */ /* 0x004fea0003c00000 */
.L_x_15:
[----:B------:R-:W-:Y:S05]  /*1390*/  EXIT ;  /* 0x000000000000794d */ /* 0x000fea0003800000 */
.L_x_16:
[----:B------:R-:W-:-:S00]  /*13a0*/  BRA `(.L_x_16) ;  /* 0xfffffffc00fc7947 */ /* 0x000fc0000383ffff */
[----:B------:R-:W-:-:S00]  /*13b0*/  NOP ;  /* 0x0000000000007918 */ /* 0x000fc00000000000 */
        /* <DEDUP_REMOVED lines=12> */
.L_x_17:


//--------------------- .nv.global.init           --------------------------
	.section	.nv.global.init,"aw",@progbits
.nv.global.init:
	.type		$str,@object
	.size		$str,(.L_0 - $str)
$str:
        /*0000*/ 	.byte	0x5b, 0x54, 0x68, 0x72, 0x65, 0x61, 0x64, 0x20, 0x25, 0x64, 0x20, 0x56, 0x61, 0x6c, 0x75, 0x65
        /*0010*/ 	.byte	0x20, 0x25, 0x64, 0x5d, 0x09, 0x52, 0x65, 0x61, 0x6c, 0x3a, 0x20, 0x25, 0x66, 0x09, 0x09, 0x49
        /*0020*/ 	.byte	0x6d, 0x61, 0x67, 0x3a, 0x20, 0x25, 0x66, 0x0a, 0x00
.L_0:


//--------------------- .nv.shared._Z3fftPfS_     --------------------------
	.section	.nv.shared._Z3fftPfS_,"aw",@nobits
	.sectionflags	@""
	.align	4
.nv.shared._Z3fftPfS_:
	.zero		1536


//--------------------- .nv.shared.reserved.0     --------------------------
	.section	.nv.shared.reserved.0,"aw",@nobits
	.weak		__nv_reservedSMEM_offset_0_alias
	.size		__nv_reservedSMEM_offset_0_alias, 0, 64
	.other		__nv_reservedSMEM_offset_0_alias,@"STO_CUDA_RESERVED_SHARED STV_DEFAULT"
__nv_reservedSMEM_offset_0_alias:
	.zero		0
	.zero		64


//--------------------- .nv.constant0._Z3fftPfS_  --------------------------
	.section	.nv.constant0._Z3fftPfS_,"a",@progbits
	.sectionflags	@""
	.align	4
.nv.constant0._Z3fftPfS_:
	.zero		912


//--------------------- SYMBOLS --------------------------

	.type		.nv.reservedSmem.offset0,@object
	.size		.nv.reservedSmem.offset0,0x4
	.type		.nv.reservedSmem.cap,@object
	.size		.nv.reservedSmem.cap,0x4
	.type		vprintf,@function
